	.headerflags	@"EF_CUDA_TEXMODE_UNIFIED EF_CUDA_64BIT_ADDRESS EF_CUDA_ACCELERATORS EF_CUDA_SM90 EF_CUDA_VIRTUAL_SM(EF_CUDA_SM90)"
	.elftype	@"ET_EXEC"


//--------------------- .nv.info                  --------------------------
	.section	.nv.info,"",@"SHT_CUDA_INFO"
	.align	4


	//----- nvinfo : EIATTR_REGCOUNT
	.align		4
        /*0000*/ 	.byte	0x04, 0x2f
        /*0002*/ 	.short	(.L_1 - .L_0)
	.align		4
.L_0:
        /*0004*/ 	.word	index@(triton_poi_fused_add_copy_mul_1)
        /*0008*/ 	.word	0x00000042


	//----- nvinfo : EIATTR_MIN_STACK_SIZE
	.align		4
.L_1:
        /*000c*/ 	.byte	0x04, 0x12
        /*000e*/ 	.short	(.L_3 - .L_2)
	.align		4
.L_2:
        /*0010*/ 	.word	index@(triton_poi_fused_add_copy_mul_1)
        /*0014*/ 	.word	0x00000000


	//----- nvinfo : EIATTR_FRAME_SIZE
	.align		4
.L_3:
        /*0018*/ 	.byte	0x04, 0x11
        /*001a*/ 	.short	(.L_5 - .L_4)
	.align		4
.L_4:
        /*001c*/ 	.word	index@(triton_poi_fused_add_copy_mul_1)
        /*0020*/ 	.word	0x00000000


	//----- nvinfo : EIATTR_MIN_STACK_SIZE
	.align		4
.L_5:
        /*0024*/ 	.byte	0x04, 0x12
        /*0026*/ 	.short	(.L_7 - .L_6)
	.align		4
.L_6:
        /*0028*/ 	.word	index@(triton_poi_fused_add_copy_mul_1)
        /*002c*/ 	.word	0x00000000
.L_7:


//--------------------- .nv.info.triton_poi_fused_add_copy_mul_1 --------------------------
	.section	.nv.info.triton_poi_fused_add_copy_mul_1,"",@"SHT_CUDA_INFO"
	.sectionflags	@""
	.align	4


	//----- nvinfo : EIATTR_CUDA_API_VERSION
	.align		4
        /*0000*/ 	.byte	0x04, 0x37
        /*0002*/ 	.short	(.L_9 - .L_8)
.L_8:
        /*0004*/ 	.word	0x0000007c


	//----- nvinfo : EIATTR_KPARAM_INFO
	.align		4
.L_9:
        /*0008*/ 	.byte	0x04, 0x17
        /*000a*/ 	.short	(.L_11 - .L_10)
.L_10:
        /*000c*/ 	.word	0x00000000
        /*0010*/ 	.short	0x0003
        /*0012*/ 	.short	0x0018
        /*0014*/ 	.byte	0x00, 0xf0, 0x11, 0x00


	//----- nvinfo : EIATTR_KPARAM_INFO
	.align		4
.L_11:
        /*0018*/ 	.byte	0x04, 0x17
        /*001a*/ 	.short	(.L_13 - .L_12)
.L_12:
        /*001c*/ 	.word	0x00000000
        /*0020*/ 	.short	0x0002
        /*0022*/ 	.short	0x0010
        /*0024*/ 	.byte	0x00, 0xf4, 0x21, 0x00


	//----- nvinfo : EIATTR_KPARAM_INFO
	.align		4
.L_13:
        /*0028*/ 	.byte	0x04, 0x17
        /*002a*/ 	.short	(.L_15 - .L_14)
.L_14:
        /*002c*/ 	.word	0x00000000
        /*0030*/ 	.short	0x0001
        /*0032*/ 	.short	0x0008
        /*0034*/ 	.byte	0x00, 0xf4, 0x21, 0x00


	//----- nvinfo : EIATTR_KPARAM_INFO
	.align		4
.L_15:
        /*0038*/ 	.byte	0x04, 0x17
        /*003a*/ 	.short	(.L_17 - .L_16)
.L_16:
        /*003c*/ 	.word	0x00000000
        /*0040*/ 	.short	0x0000
        /*0042*/ 	.short	0x0000
        /*0044*/ 	.byte	0x00, 0xf4, 0x21, 0x00


	//----- nvinfo : EIATTR_SPARSE_MMA_MASK
	.align		4
.L_17:
        /*0048*/ 	.byte	0x03, 0x50
        /*004a*/ 	.short	0x0000


	//----- nvinfo : EIATTR_MAXREG_COUNT
	.align		4
        /*004c*/ 	.byte	0x03, 0x1b
        /*004e*/ 	.short	0x00ff


	//----- nvinfo : EIATTR_EXIT_INSTR_OFFSETS
	.align		4
        /*0050*/ 	.byte	0x04, 0x1c
        /*0052*/ 	.short	(.L_19 - .L_18)


	//   ....[0]....
.L_18:
        /*0054*/ 	.word	0x00001a80


	//   ....[1]....
        /*0058*/ 	.word	0x00001aa0


	//----- nvinfo : EIATTR_REQNTID
	.align		4
.L_19:
        /*005c*/ 	.byte	0x04, 0x10
        /*005e*/ 	.short	(.L_21 - .L_20)
.L_20:
        /*0060*/ 	.word	0x00000080
        /*0064*/ 	.word	0x00000001
        /*0068*/ 	.word	0x00000001


	//----- nvinfo : EIATTR_CBANK_PARAM_SIZE
	.align		4
.L_21:
        /*006c*/ 	.byte	0x03, 0x19
        /*006e*/ 	.short	0x001c


	//----- nvinfo : EIATTR_PARAM_CBANK
	.align		4
        /*0070*/ 	.byte	0x04, 0x0a
        /*0072*/ 	.short	(.L_23 - .L_22)
	.align		4
.L_22:
        /*0074*/ 	.word	index@(.nv.constant0.triton_poi_fused_add_copy_mul_1)
        /*0078*/ 	.short	0x0210
        /*007a*/ 	.short	0x001c


	//----- nvinfo : EIATTR_SW_WAR
	.align		4
.L_23:
        /*007c*/ 	.byte	0x04, 0x36
        /*007e*/ 	.short	(.L_25 - .L_24)
.L_24:
        /*0080*/ 	.word	0x00000008
.L_25:


//--------------------- .nv.callgraph             --------------------------
	.section	.nv.callgraph,"",@"SHT_CUDA_CALLGRAPH"
	.align	4
	.sectionentsize	8
	.align		4
        /*0000*/ 	.word	0x00000000
	.align		4
        /*0004*/ 	.word	0xffffffff
	.align		4
        /*0008*/ 	.word	0x00000000
	.align		4
        /*000c*/ 	.word	0xfffffffe
	.align		4
        /*0010*/ 	.word	0x00000000
	.align		4
        /*0014*/ 	.word	0xfffffffd
	.align		4
        /*0018*/ 	.word	0x00000000
	.align		4
        /*001c*/ 	.word	0xfffffffc


//--------------------- .text.triton_poi_fused_add_copy_mul_1 --------------------------
	.section	.text.triton_poi_fused_add_copy_mul_1,"ax",@progbits
	.align	128
        .global         triton_poi_fused_add_copy_mul_1
        .type           triton_poi_fused_add_copy_mul_1,@function
        .size           triton_poi_fused_add_copy_mul_1,(.L_x_1 - triton_poi_fused_add_copy_mul_1)
        .other          triton_poi_fused_add_copy_mul_1,@"STO_CUDA_ENTRY STV_DEFAULT"
triton_poi_fused_add_copy_mul_1:
.text.triton_poi_fused_add_copy_mul_1:
[----:B------:R-:W0:Y:S01]  /*0000*/  LDC R1, c[0x0][0x28] ;  /* 0x00000a00ff017b82 */ /* 0x000e220000000800 */
[----:B------:R-:W1:Y:S07]  /*0010*/  S2R R0, SR_TID.X ;  /* 0x0000000000007919 */ /* 0x000e6e0000002100 */
[----:B------:R-:W2:Y:S01]  /*0020*/  LDC.64 R22, c[0x0][0x210] ;  /* 0x00008400ff167b82 */ /* 0x000ea20000000a00 */
[----:B------:R-:W-:Y:S01]  /*0030*/  HFMA2.MMA R19, -RZ, RZ, 0, 0 ;  /* 0x00000000ff137435 */ /* 0x000fe200000001ff */
[----:B------:R-:W-:Y:S01]  /*0040*/  ULDC.64 UR4, c[0x0][0x208] ;  /* 0x0000820000047ab9 */ /* 0x000fe20000000a00 */
[----:B------:R-:W3:Y:S01]  /*0050*/  S2R R9, SR_CTAID.X ;  /* 0x0000000000097919 */ /* 0x000ee20000002500 */
[----:B------:R-:W-:-:S04]  /*0060*/  IMAD.MOV.U32 R51, RZ, RZ, RZ ;  /* 0x000000ffff337224 */ /* 0x000fc800078e00ff */
[----:B------:R-:W4:Y:S01]  /*0070*/  LDC.64 R20, c[0x0][0x218] ;  /* 0x00008600ff147b82 */ /* 0x000f220000000a00 */
[----:B-1----:R-:W-:-:S04]  /*0080*/  SHF.L.U32 R0, R0, 0x2, RZ ;  /* 0x0000000200007819 */ /* 0x002fc800000006ff */
[----:B------:R-:W-:-:S05]  /*0090*/  LOP3.LUT R0, R0, 0x1fc, RZ, 0xc0, !PT ;  /* 0x000001fc00007812 */ /* 0x000fca00078ec0ff */
[----:B---3--:R-:W-:-:S04]  /*00a0*/  IMAD R9, R9, 0x400, R0 ;  /* 0x0000040009097824 */ /* 0x008fc800078e0200 */
[C---:B------:R-:W-:Y:S01]  /*00b0*/  IMAD.HI R54, R9.reuse, 0x17753347, RZ ;  /* 0x1775334709367827 */ /* 0x040fe200078e02ff */
[----:B------:R-:W-:Y:S02]  /*00c0*/  IADD3 R5, R9, 0x201, RZ ;  /* 0x0000020109057810 */ /* 0x000fe40007ffe0ff */
[----:B------:R-:W-:Y:S01]  /*00d0*/  IADD3 R7, R9, 0x1, RZ ;  /* 0x0000000109077810 */ /* 0x000fe20007ffe0ff */
[----:B------:R-:W-:Y:S01]  /*00e0*/  IMAD.HI R0, R9, 0x7d1bbc25, RZ ;  /* 0x7d1bbc2509007827 */ /* 0x000fe200078e02ff */
[----:B------:R-:W-:Y:S02]  /*00f0*/  SHF.R.U32.HI R3, RZ, 0x1f, R54 ;  /* 0x0000001fff037819 */ /* 0x000fe40000011636 */
[----:B------:R-:W-:Y:S01]  /*0100*/  IADD3 R2, R9, 0x2, RZ ;  /* 0x0000000209027810 */ /* 0x000fe20007ffe0ff */
[----:B------:R-:W-:Y:S01]  /*0110*/  IMAD.HI R38, R5, 0x17753347, RZ ;  /* 0x1775334705267827 */ /* 0x000fe200078e02ff */
[----:B------:R-:W-:Y:S02]  /*0120*/  LEA.HI.SX32 R54, R54, R3, 0x13 ;  /* 0x0000000336367211 */ /* 0x000fe400078f9aff */
[----:B------:R-:W-:Y:S01]  /*0130*/  SHF.R.U32.HI R13, RZ, 0x1f, R0 ;  /* 0x0000001fff0d7819 */ /* 0x000fe20000011600 */
[----:B------:R-:W-:Y:S01]  /*0140*/  IMAD.HI R50, R7, 0x17753347, RZ ;  /* 0x1775334707327827 */ /* 0x000fe200078e02ff */
[----:B------:R-:W-:-:S02]  /*0150*/  SHF.R.U32.HI R3, RZ, 0x1f, R38 ;  /* 0x0000001fff037819 */ /* 0x000fc40000011626 */
[----:B------:R-:W-:Y:S01]  /*0160*/  LEA.HI.SX32 R6, R0, R13, 0xf ;  /* 0x0000000d00067211 */ /* 0x000fe200078f7aff */
[----:B------:R-:W-:Y:S01]  /*0170*/  VIADD R35, R9, 0x3 ;  /* 0x0000000309237836 */ /* 0x000fe20000000000 */
[----:B------:R-:W-:Y:S01]  /*0180*/  LEA.HI.SX32 R38, R38, R3, 0x13 ;  /* 0x0000000326267211 */ /* 0x000fe200078f9aff */
[----:B------:R-:W-:Y:S01]  /*0190*/  IMAD.HI R41, R5, 0x7d1bbc25, RZ ;  /* 0x7d1bbc2505297827 */ /* 0x000fe200078e02ff */
[----:B------:R-:W-:Y:S02]  /*01a0*/  SHF.R.U32.HI R3, RZ, 0x1f, R50 ;  /* 0x0000001fff037819 */ /* 0x000fe40000011632 */
[----:B------:R-:W-:Y:S01]  /*01b0*/  IADD3 R61, R9, 0x202, RZ ;  /* 0x00000202093d7810 */ /* 0x000fe20007ffe0ff */
[----:B------:R-:W-:Y:S01]  /*01c0*/  IMAD.HI R52, R35, 0x17753347, RZ ;  /* 0x1775334723347827 */ /* 0x000fe200078e02ff */
[----:B------:R-:W-:Y:S02]  /*01d0*/  SHF.R.U32.HI R0, RZ, 0x1f, R41 ;  /* 0x0000001fff007819 */ /* 0x000fe40000011629 */
[----:B------:R-:W-:Y:S01]  /*01e0*/  LEA.HI.SX32 R50, R50, R3, 0x13 ;  /* 0x0000000332327211 */ /* 0x000fe200078f9aff */
[----:B------:R-:W-:Y:S01]  /*01f0*/  VIADD R43, R9, 0x200 ;  /* 0x00000200092b7836 */ /* 0x000fe20000000000 */
[----:B------:R-:W-:Y:S01]  /*0200*/  SHF.R.U32.HI R3, RZ, 0x1f, R52 ;  /* 0x0000001fff037819 */ /* 0x000fe20000011634 */
[----:B------:R-:W-:Y:S01]  /*0210*/  IMAD.HI R53, R2, 0x17753347, RZ ;  /* 0x1775334702357827 */ /* 0x000fe200078e02ff */
[----:B------:R-:W-:-:S02]  /*0220*/  LEA.HI.SX32 R41, R41, R0, 0xf ;  /* 0x0000000029297211 */ /* 0x000fc400078f7aff */
[----:B------:R-:W-:Y:S01]  /*0230*/  LEA.HI.SX32 R52, R52, R3, 0x13 ;  /* 0x0000000334347211 */ /* 0x000fe200078f9aff */
[----:B------:R-:W-:Y:S01]  /*0240*/  IMAD.HI R36, R43, 0x17753347, RZ ;  /* 0x177533472b247827 */ /* 0x000fe200078e02ff */
[----:B------:R-:W-:Y:S02]  /*0250*/  SHF.R.U32.HI R0, RZ, 0x1f, R53 ;  /* 0x0000001fff007819 */ /* 0x000fe40000011635 */
[----:B------:R-:W-:Y:S01]  /*0260*/  ISETP.GE.AND P1, PT, R9, 0x105eac, PT ;  /* 0x00105eac0900780c */ /* 0x000fe20003f26270 */
[----:B------:R-:W-:Y:S01]  /*0270*/  IMAD.HI R10, R35, 0x7d1bbc25, RZ ;  /* 0x7d1bbc25230a7827 */ /* 0x000fe200078e02ff */
[----:B------:R-:W-:Y:S02]  /*0280*/  SHF.R.U32.HI R11, RZ, 0x1f, R36 ;  /* 0x0000001fff0b7819 */ /* 0x000fe40000011624 */
[----:B------:R-:W-:Y:S01]  /*0290*/  LEA.HI.SX32 R53, R53, R0, 0x13 ;  /* 0x0000000035357211 */ /* 0x000fe200078f9aff */
[----:B------:R-:W-:Y:S01]  /*02a0*/  IMAD.HI R8, R2, 0x7d1bbc25, RZ ;  /* 0x7d1bbc2502087827 */ /* 0x000fe200078e02ff */
[----:B------:R-:W-:-:S02]  /*02b0*/  SHF.R.U32.HI R3, RZ, 0x1f, R10 ;  /* 0x0000001fff037819 */ /* 0x000fc4000001160a */
[----:B------:R-:W-:Y:S01]  /*02c0*/  LEA.HI.SX32 R36, R36, R11, 0x13 ;  /* 0x0000000b24247211 */ /* 0x000fe200078f9aff */
[----:B------:R-:W-:Y:S01]  /*02d0*/  IMAD.HI R4, R7, 0x7d1bbc25, RZ ;  /* 0x7d1bbc2507047827 */ /* 0x000fe200078e02ff */
[----:B------:R-:W-:Y:S02]  /*02e0*/  SHF.R.U32.HI R13, RZ, 0x1f, R8 ;  /* 0x0000001fff0d7819 */ /* 0x000fe40000011608 */
[----:B------:R-:W-:Y:S01]  /*02f0*/  LEA.HI.SX32 R0, R10, R3, 0xf ;  /* 0x000000030a007211 */ /* 0x000fe200078f7aff */
[----:B------:R-:W-:Y:S01]  /*0300*/  IMAD.HI R10, R61, 0x7d1bbc25, RZ ;  /* 0x7d1bbc253d0a7827 */ /* 0x000fe200078e02ff */
[----:B------:R-:W-:Y:S02]  /*0310*/  SHF.R.U32.HI R11, RZ, 0x1f, R4 ;  /* 0x0000001fff0b7819 */ /* 0x000fe40000011604 */
[----:B------:R-:W-:Y:S01]  /*0320*/  LEA.HI.SX32 R13, R8, R13, 0xf ;  /* 0x0000000d080d7211 */ /* 0x000fe200078f7aff */
[----:B------:R-:W-:Y:S01]  /*0330*/  IMAD.HI R8, R43, 0x7d1bbc25, RZ ;  /* 0x7d1bbc252b087827 */ /* 0x000fe200078e02ff */
[----:B------:R-:W-:-:S02]  /*0340*/  LEA.HI.SX32 R39, R4, R11, 0xf ;  /* 0x0000000b04277211 */ /* 0x000fc400078f7aff */
[----:B------:R-:W-:Y:S01]  /*0350*/  SHF.R.U32.HI R11, RZ, 0x1f, R10 ;  /* 0x0000001fff0b7819 */ /* 0x000fe2000001160a */
[----:B------:R-:W-:Y:S01]  /*0360*/  IMAD.HI R34, R61, 0x17753347, RZ ;  /* 0x177533473d227827 */ /* 0x000fe200078e02ff */
[----:B------:R-:W-:Y:S02]  /*0370*/  SHF.R.U32.HI R3, RZ, 0x1f, R8 ;  /* 0x0000001fff037819 */ /* 0x000fe40000011608 */
[----:B------:R-:W-:Y:S01]  /*0380*/  LEA.HI.SX32 R10, R10, R11, 0xf ;  /* 0x0000000b0a0a7211 */ /* 0x000fe200078f7aff */
[----:B------:R-:W-:Y:S01]  /*0390*/  IMAD R11, R54, -0x15d39, R9 ;  /* 0xfffea2c7360b7824 */ /* 0x000fe200078e0209 */
[----:B------:R-:W-:Y:S01]  /*03a0*/  LEA.HI.SX32 R8, R8, R3, 0xf ;  /* 0x0000000308087211 */ /* 0x000fe200078f7aff */
[----:B------:R-:W-:Y:S01]  /*03b0*/  VIADD R18, R9, 0x203 ;  /* 0x0000020309127836 */ /* 0x000fe20000000000 */
[----:B------:R-:W-:Y:S01]  /*03c0*/  SHF.R.U32.HI R3, RZ, 0x1f, R34 ;  /* 0x0000001fff037819 */ /* 0x000fe20000011622 */
[----:B------:R-:W-:Y:S02]  /*03d0*/  IMAD R63, R6, 0x417c0, R11 ;  /* 0x000417c0063f7824 */ /* 0x000fe400078e020b */
[----:B------:R-:W-:Y:S01]  /*03e0*/  IMAD R2, R53, -0x15d39, R2 ;  /* 0xfffea2c735027824 */ /* 0x000fe200078e0202 */
[----:B------:R-:W-:Y:S01]  /*03f0*/  LEA.HI.SX32 R34, R34, R3, 0x13 ;  /* 0x0000000322227211 */ /* 0x000fe200078f9aff */
[----:B------:R-:W-:-:S02]  /*0400*/  IMAD R35, R52, -0x15d39, R35 ;  /* 0xfffea2c734237824 */ /* 0x000fc400078e0223 */
[----:B------:R-:W-:Y:S01]  /*0410*/  IMAD R60, R50, -0x15d39, R7 ;  /* 0xfffea2c7323c7824 */ /* 0x000fe200078e0207 */
[----:B------:R-:W-:Y:S01]  /*0420*/  ISETP.GE.AND P0, PT, R43, 0x105eac, PT ;  /* 0x00105eac2b00780c */ /* 0x000fe20003f06270 */
[----:B------:R-:W-:Y:S01]  /*0430*/  IMAD.HI R12, R18, 0x7d1bbc25, RZ ;  /* 0x7d1bbc25120c7827 */ /* 0x000fe200078e02ff */
[----:B------:R-:W-:-:S03]  /*0440*/  MOV R3, RZ ;  /* 0x000000ff00037202 */ /* 0x000fc60000000f00 */
[----:B------:R-:W-:Y:S01]  /*0450*/  IMAD R37, R13, 0x417c0, R2 ;  /* 0x000417c00d257824 */ /* 0x000fe200078e0202 */
[----:B------:R-:W-:Y:S01]  /*0460*/  SHF.R.U32.HI R17, RZ, 0x1f, R12 ;  /* 0x0000001fff117819 */ /* 0x000fe2000001160c */
[----:B--2---:R-:W-:Y:S01]  /*0470*/  IMAD.WIDE R6, R63, 0x4, R22 ;  /* 0x000000043f067825 */ /* 0x004fe200078e0216 */
[----:B------:R-:W-:Y:S02]  /*0480*/  CS2R R56, SRZ ;  /* 0x0000000000387805 */ /* 0x000fe4000001ff00 */
[----:B------:R-:W-:Y:S01]  /*0490*/  LEA.HI.SX32 R47, R12, R17, 0xf ;  /* 0x000000110c2f7211 */ /* 0x000fe200078f7aff */
[----:B------:R-:W-:Y:S01]  /*04a0*/  IMAD R31, R0, 0x417c0, R35 ;  /* 0x000417c0001f7824 */ /* 0x000fe200078e0223 */
[----:B------:R1:W2:Y:S01]  /*04b0*/  @!P1 LDG.E.EL R19, desc[UR4][R6.64] ;  /* 0x0000000406139981 */ /* 0x0002a2000c2e1900 */
[----:B------:R-:W-:Y:S01]  /*04c0*/  IMAD R61, R34, -0x15d39, R61 ;  /* 0xfffea2c7223d7824 */ /* 0x000fe200078e023d */
[----:B------:R-:W-:Y:S01]  /*04d0*/  CS2R R16, SRZ ;  /* 0x0000000000107805 */ /* 0x000fe2000001ff00 */
[----:B------:R-:W-:-:S04]  /*04e0*/  IMAD.WIDE R24, R37, 0x4, R22 ;  /* 0x0000000425187825 */ /* 0x000fc800078e0216 */
[----:B------:R-:W-:Y:S01]  /*04f0*/  IMAD.WIDE R58, R31, 0x4, R22 ;  /* 0x000000041f3a7825 */ /* 0x000fe200078e0216 */
[----:B------:R3:W5:Y:S03]  /*0500*/  @!P1 LDG.E.EL R3, desc[UR4][R24.64] ;  /* 0x0000000418039981 */ /* 0x000766000c2e1900 */
[----:B------:R-:W-:Y:S01]  /*0510*/  IMAD R14, R38, -0x15d39, R5 ;  /* 0xfffea2c7260e7824 */ /* 0x000fe200078e0205 */
[----:B------:R4:W2:Y:S01]  /*0520*/  @!P1 LDG.E.EL R56, desc[UR4][R58.64] ;  /* 0x000000043a389981 */ /* 0x0008a2000c2e1900 */
[----:B-1----:R-:W-:Y:S02]  /*0530*/  IMAD R7, R10, 0x417c0, R61 ;  /* 0x000417c00a077824 */ /* 0x002fe400078e023d */
[----:B------:R-:W-:Y:S02]  /*0540*/  IMAD R39, R39, 0x417c0, R60 ;  /* 0x000417c027277824 */ /* 0x000fe400078e023c */
[----:B------:R-:W-:Y:S01]  /*0550*/  IMAD R41, R41, 0x417c0, R14 ;  /* 0x000417c029297824 */ /* 0x000fe200078e020e */
[----:B------:R-:W-:Y:S01]  /*0560*/  HFMA2.MMA R14, -RZ, RZ, 0, 0 ;  /* 0x00000000ff0e7435 */ /* 0x000fe200000001ff */
[----:B---3--:R-:W-:-:S04]  /*0570*/  IMAD.WIDE R24, R7, 0x4, R22 ;  /* 0x0000000407187825 */ /* 0x008fc800078e0216 */
[----:B------:R-:W-:Y:S01]  /*0580*/  IMAD.MOV.U32 R28, RZ, RZ, RZ ;  /* 0x000000ffff1c7224 */ /* 0x000fe200078e00ff */
[----:B------:R1:W3:Y:S01]  /*0590*/  @!P0 LDG.E.EL R17, desc[UR4][R24.64] ;  /* 0x0000000418118981 */ /* 0x0002e2000c2e1900 */
[----:B------:R-:W-:-:S04]  /*05a0*/  IMAD.WIDE R12, R39, 0x4, R22 ;  /* 0x00000004270c7825 */ /* 0x000fc800078e0216 */
[C---:B----4-:R-:W-:Y:S01]  /*05b0*/  IMAD.WIDE R58, R39.reuse, 0x4, R20 ;  /* 0x00000004273a7825 */ /* 0x050fe200078e0214 */
[----:B------:R-:W4:Y:S03]  /*05c0*/  @!P1 LDG.E.EL R51, desc[UR4][R12.64] ;  /* 0x000000040c339981 */ /* 0x000f26000c2e1900 */
[----:B------:R-:W-:Y:S01]  /*05d0*/  VIADD R29, R39, 0x15d40 ;  /* 0x00015d40271d7836 */ /* 0x000fe20000000000 */
[----:B------:R-:W-:Y:S01]  /*05e0*/  HFMA2.MMA R46, -RZ, RZ, 0, 0 ;  /* 0x00000000ff2e7435 */ /* 0x000fe200000001ff */
[----:B------:R-:W4:Y:S01]  /*05f0*/  @!P1 LDG.E.EL R28, desc[UR4][R58.64] ;  /* 0x000000043a1c9981 */ /* 0x000f22000c2e1900 */
[----:B------:R-:W-:Y:S01]  /*0600*/  MOV R48, RZ ;  /* 0x000000ff00307202 */ /* 0x000fe20000000f00 */
[----:B-1----:R-:W-:Y:S01]  /*0610*/  IMAD.WIDE R24, R29, 0x4, R22 ;  /* 0x000000041d187825 */ /* 0x002fe200078e0216 */
[----:B------:R-:W-:-:S03]  /*0620*/  IADD3 R27, R63, 0x15d40, RZ ;  /* 0x00015d403f1b7810 */ /* 0x000fc60007ffe0ff */
[----:B------:R-:W-:Y:S01]  /*0630*/  IMAD.WIDE R62, R63, 0x4, R20 ;  /* 0x000000043f3e7825 */ /* 0x000fe200078e0214 */
[----:B------:R1:W2:Y:S03]  /*0640*/  @!P1 LDG.E.EL R14, desc[UR4][R24.64] ;  /* 0x00000004180e9981 */ /* 0x0002a6000c2e1900 */
[----:B------:R-:W-:Y:S01]  /*0650*/  IMAD.HI R15, R18, 0x17753347, RZ ;  /* 0x17753347120f7827 */ /* 0x000fe200078e02ff */
[----:B------:R-:W2:Y:S03]  /*0660*/  @!P1 LDG.E.EL R46, desc[UR4][R62.64] ;  /* 0x000000043e2e9981 */ /* 0x000ea6000c2e1900 */
[----:B------:R-:W-:Y:S01]  /*0670*/  IMAD R11, R54, 0x15d40, R11 ;  /* 0x00015d40360b7824 */ /* 0x000fe200078e020b */
[----:B------:R-:W-:Y:S01]  /*0680*/  SHF.R.U32.HI R4, RZ, 0x1f, R15 ;  /* 0x0000001fff047819 */ /* 0x000fe2000001160f */
[----:B-1----:R-:W-:-:S03]  /*0690*/  IMAD.WIDE R24, R37, 0x4, R20 ;  /* 0x0000000425187825 */ /* 0x002fc600078e0214 */
[----:B------:R-:W-:Y:S01]  /*06a0*/  LEA.HI.SX32 R15, R15, R4, 0x13 ;  /* 0x000000040f0f7211 */ /* 0x000fe200078f9aff */
[----:B------:R-:W-:Y:S01]  /*06b0*/  IMAD R43, R36, -0x15d39, R43 ;  /* 0xfffea2c7242b7824 */ /* 0x000fe200078e022b */
[----:B------:R-:W5:Y:S01]  /*06c0*/  @!P1 LDG.E.EL R48, desc[UR4][R24.64] ;  /* 0x0000000418309981 */ /* 0x000f62000c2e1900 */
[----:B------:R-:W-:Y:S01]  /*06d0*/  IMAD.WIDE R4, R11, 0x4, R22 ;  /* 0x000000040b047825 */ /* 0x000fe200078e0216 */
[----:B------:R-:W-:-:S03]  /*06e0*/  HFMA2.MMA R55, -RZ, RZ, 0, 0 ;  /* 0x00000000ff377435 */ /* 0x000fc600000001ff */
[----:B------:R-:W-:Y:S01]  /*06f0*/  IMAD R18, R15, -0x15d39, R18 ;  /* 0xfffea2c70f127824 */ /* 0x000fe200078e0212 */
[----:B------:R1:W2:Y:S01]  /*0700*/  @!P1 LDG.E R16, desc[UR4][R4.64] ;  /* 0x0000000404109981 */ /* 0x0002a2000c1e1900 */
[----:B------:R-:W-:Y:S02]  /*0710*/  IMAD R33, R8, 0x417c0, R43 ;  /* 0x000417c008217824 */ /* 0x000fe400078e022b */
[----:B------:R-:W-:Y:S01]  /*0720*/  IMAD R47, R47, 0x417c0, R18 ;  /* 0x000417c02f2f7824 */ /* 0x000fe200078e0212 */
[----:B------:R-:W-:Y:S01]  /*0730*/  MOV R11, RZ ;  /* 0x000000ff000b7202 */ /* 0x000fe20000000f00 */
[--C-:B------:R-:W-:Y:S01]  /*0740*/  IMAD.WIDE R12, R33, 0x4, R22.reuse ;  /* 0x00000004210c7825 */ /* 0x100fe200078e0216 */
[----:B------:R-:W-:Y:S02]  /*0750*/  PRMT R0, R36, 0x9910, RZ ;  /* 0x0000991024007816 */ /* 0x000fe400000000ff */
[----:B------:R-:W-:Y:S01]  /*0760*/  IADD3 R49, R37, 0x15d40, RZ ;  /* 0x00015d4025317810 */ /* 0x000fe20007ffe0ff */
[----:B01----:R-:W-:Y:S01]  /*0770*/  IMAD.WIDE R4, R47, 0x4, R22 ;  /* 0x000000042f047825 */ /* 0x003fe200078e0216 */
[----:B------:R-:W-:Y:S01]  /*0780*/  PRMT R8, R38, 0x9910, RZ ;  /* 0x0000991026087816 */ /* 0x000fe200000000ff */
[----:B------:R0:W2:Y:S02]  /*0790*/  @!P0 LDG.E.EL R55, desc[UR4][R12.64] ;  /* 0x000000040c378981 */ /* 0x0000a4000c2e1900 */
[----:B------:R-:W-:-:S02]  /*07a0*/  IMAD R0, R0, 0x5556, RZ ;  /* 0x0000555600007824 */ /* 0x000fc400078e02ff */
[----:B------:R1:W2:Y:S01]  /*07b0*/  @!P0 LDG.E.EL R11, desc[UR4][R4.64] ;  /* 0x00000004040b8981 */ /* 0x0002a2000c2e1900 */
[----:B------:R-:W-:Y:S01]  /*07c0*/  IMAD R8, R8, 0x5556, RZ ;  /* 0x0000555608087824 */ /* 0x000fe200078e02ff */
[----:B------:R-:W-:Y:S01]  /*07d0*/  PRMT R10, R54, 0x9910, RZ ;  /* 0x00009910360a7816 */ /* 0x000fe200000000ff */
[----:B0-----:R-:W-:Y:S02]  /*07e0*/  IMAD.MOV.U32 R12, RZ, RZ, RZ ;  /* 0x000000ffff0c7224 */ /* 0x001fe400078e00ff */
[----:B-1----:R-:W-:Y:S01]  /*07f0*/  IMAD.WIDE R4, R49, 0x4, R22 ;  /* 0x0000000431047825 */ /* 0x002fe200078e0216 */
[----:B------:R-:W-:Y:S02]  /*0800*/  SHF.R.S32.HI R13, RZ, 0x10, R0 ;  /* 0x00000010ff0d7819 */ /* 0x000fe40000011400 */
[----:B------:R-:W-:Y:S01]  /*0810*/  SHF.R.S32.HI R0, RZ, 0x10, R8 ;  /* 0x00000010ff007819 */ /* 0x000fe20000011408 */
[----:B------:R-:W-:Y:S01]  /*0820*/  IMAD.MOV.U32 R32, RZ, RZ, RZ ;  /* 0x000000ffff207224 */ /* 0x000fe200078e00ff */
[----:B------:R0:W2:Y:S01]  /*0830*/  @!P1 LDG.E.EL R12, desc[UR4][R4.64] ;  /* 0x00000004040c9981 */ /* 0x0000a2000c2e1900 */
[----:B------:R-:W-:Y:S01]  /*0840*/  MOV R8, R10 ;  /* 0x0000000a00087202 */ /* 0x000fe20000000f00 */
[----:B------:R-:W-:Y:S01]  /*0850*/  IMAD.WIDE R44, R41, 0x4, R22 ;  /* 0x00000004292c7825 */ /* 0x000fe200078e0216 */
[----:B------:R-:W-:-:S02]  /*0860*/  PRMT R10, R50, 0x9910, RZ ;  /* 0x00009910320a7816 */ /* 0x000fc400000000ff */
[----:B------:R-:W-:Y:S01]  /*0870*/  LOP3.LUT R26, R13, 0xffff, RZ, 0xc0, !PT ;  /* 0x0000ffff0d1a7812 */ /* 0x000fe200078ec0ff */
[----:B0-----:R-:W-:Y:S01]  /*0880*/  IMAD.WIDE R4, R31, 0x4, R20 ;  /* 0x000000041f047825 */ /* 0x001fe200078e0214 */
[----:B------:R-:W-:Y:S01]  /*0890*/  MOV R30, RZ ;  /* 0x000000ff001e7202 */ /* 0x000fe20000000f00 */
[----:B------:R0:W2:Y:S01]  /*08a0*/  @!P0 LDG.E.EL R32, desc[UR4][R44.64] ;  /* 0x000000042c208981 */ /* 0x0000a2000c2e1900 */
[C---:B------:R-:W-:Y:S01]  /*08b0*/  PRMT R13, R0.reuse, 0x5410, R13 ;  /* 0x00005410000d7816 */ /* 0x040fe2000000000d */
[----:B------:R-:W-:Y:S01]  /*08c0*/  IMAD.MOV.U32 R39, RZ, RZ, RZ ;  /* 0x000000ffff277224 */ /* 0x000fe200078e00ff */
[----:B------:R-:W-:Y:S01]  /*08d0*/  LOP3.LUT R37, R0, 0xffff, RZ, 0xc0, !PT ;  /* 0x0000ffff00257812 */ /* 0x000fe200078ec0ff */
[----:B------:R1:W2:Y:S01]  /*08e0*/  @!P1 LDG.E.EL R57, desc[UR4][R4.64] ;  /* 0x0000000404399981 */ /* 0x0002a2000c2e1900 */
[----:B------:R-:W-:Y:S01]  /*08f0*/  MOV R6, RZ ;  /* 0x000000ff00067202 */ /* 0x000fe20000000f00 */
[----:B------:R-:W-:Y:S01]  /*0900*/  IMAD.WIDE R24, R41, 0x4, R20 ;  /* 0x0000000429187825 */ /* 0x000fe200078e0214 */
[----:B------:R-:W-:-:S03]  /*0910*/  HFMA2.MMA R58, -RZ, RZ, 0, 0 ;  /* 0x00000000ff3a7435 */ /* 0x000fc600000001ff */
[----:B------:R-:W-:Y:S01]  /*0920*/  IMAD.MOV.U32 R0, RZ, RZ, R10 ;  /* 0x000000ffff007224 */ /* 0x000fe200078e000a */
[----:B------:R-:W-:Y:S01]  /*0930*/  HFMA2.MMA R10, -RZ, RZ, 0, 0 ;  /* 0x00000000ff0a7435 */ /* 0x000fe200000001ff */
[----:B0-----:R-:W-:Y:S01]  /*0940*/  IMAD.WIDE R44, R27, 0x4, R22 ;  /* 0x000000041b2c7825 */ /* 0x001fe200078e0216 */
[----:B------:R0:W2:Y:S03]  /*0950*/  @!P0 LDG.E.EL R39, desc[UR4][R24.64] ;  /* 0x0000000418278981 */ /* 0x0000a6000c2e1900 */
[----:B-1----:R-:W-:Y:S01]  /*0960*/  IMAD.WIDE R4, R7, 0x4, R20 ;  /* 0x0000000407047825 */ /* 0x002fe200078e0214 */
[----:B------:R1:W3:Y:S04]  /*0970*/  @!P1 LDG.E.EL R6, desc[UR4][R44.64] ;  /* 0x000000042c069981 */ /* 0x0002e8000c2e1900 */
[----:B------:R1:W3:Y:S01]  /*0980*/  @!P0 LDG.E.EL R30, desc[UR4][R4.64] ;  /* 0x00000004041e8981 */ /* 0x0002e2000c2e1900 */
[----:B0-----:R-:W-:-:S02]  /*0990*/  SHF.R.U32.HI R25, RZ, 0xf, R37 ;  /* 0x0000000fff197819 */ /* 0x001fc40000011625 */
[----:B------:R-:W-:Y:S01]  /*09a0*/  PRMT R24, R53, 0x9910, RZ ;  /* 0x0000991035187816 */ /* 0x000fe200000000ff */
[----:B------:R-:W-:Y:S01]  /*09b0*/  IMAD R8, R8, 0x5556, RZ ;  /* 0x0000555608087824 */ /* 0x000fe200078e02ff */
[----:B------:R-:W-:Y:S01]  /*09c0*/  PRMT R37, R52, 0x9910, RZ ;  /* 0x0000991034257816 */ /* 0x000fe200000000ff */
[----:B-1----:R-:W-:-:S04]  /*09d0*/  IMAD.WIDE R44, R33, 0x4, R20 ;  /* 0x00000004212c7825 */ /* 0x002fc800078e0214 */
[----:B------:R-:W-:Y:S01]  /*09e0*/  IMAD.WIDE R4, R47, 0x4, R20 ;  /* 0x000000042f047825 */ /* 0x000fe200078e0214 */
[----:B------:R0:W3:Y:S03]  /*09f0*/  @!P0 LDG.E.EL R58, desc[UR4][R44.64] ;  /* 0x000000042c3a8981 */ /* 0x0000e6000c2e1900 */
[----:B------:R-:W-:Y:S01]  /*0a00*/  IMAD R0, R0, 0x5556, RZ ;  /* 0x0000555600007824 */ /* 0x000fe200078e02ff */
[----:B------:R1:W3:Y:S01]  /*0a10*/  @!P0 LDG.E.EL R10, desc[UR4][R4.64] ;  /* 0x00000004040a8981 */ /* 0x0002e2000c2e1900 */
[----:B------:R-:W-:Y:S01]  /*0a20*/  IMAD R24, R24, 0x5556, RZ ;  /* 0x0000555618187824 */ /* 0x000fe200078e02ff */
[----:B------:R-:W-:Y:S02]  /*0a30*/  SHF.R.U32.HI R26, RZ, 0xf, R26 ;  /* 0x0000000fff1a7819 */ /* 0x000fe4000001161a */
[----:B0-----:R-:W-:Y:S01]  /*0a40*/  SHF.R.S32.HI R45, RZ, 0x10, R8 ;  /* 0x00000010ff2d7819 */ /* 0x001fe20000011408 */
[----:B-1----:R-:W-:Y:S01]  /*0a50*/  IMAD R5, R37, 0x5556, RZ ;  /* 0x0000555625057824 */ /* 0x002fe200078e02ff */
[----:B------:R-:W-:-:S02]  /*0a60*/  SHF.R.S32.HI R0, RZ, 0x10, R0 ;  /* 0x00000010ff007819 */ /* 0x000fc40000011400 */
[----:B------:R-:W-:Y:S02]  /*0a70*/  SHF.R.S32.HI R44, RZ, 0x10, R24 ;  /* 0x00000010ff2c7819 */ /* 0x000fe40000011418 */
[----:B------:R-:W-:Y:S02]  /*0a80*/  LOP3.LUT R8, R45, 0xffff, RZ, 0xc0, !PT ;  /* 0x0000ffff2d087812 */ /* 0x000fe400078ec0ff */
[----:B------:R-:W-:Y:S02]  /*0a90*/  SHF.R.S32.HI R5, RZ, 0x10, R5 ;  /* 0x00000010ff057819 */ /* 0x000fe40000011405 */
[----:B------:R-:W-:Y:S02]  /*0aa0*/  PRMT R24, R15, 0x9910, RZ ;  /* 0x000099100f187816 */ /* 0x000fe400000000ff */
[----:B------:R-:W-:Y:S02]  /*0ab0*/  PRMT R26, R25, 0x5410, R26 ;  /* 0x00005410191a7816 */ /* 0x000fe4000000001a */
[----:B------:R-:W-:-:S02]  /*0ac0*/  PRMT R45, R0, 0x5410, R45 ;  /* 0x00005410002d7816 */ /* 0x000fc4000000002d */
[----:B------:R-:W-:Y:S02]  /*0ad0*/  LOP3.LUT R25, R0, 0xffff, RZ, 0xc0, !PT ;  /* 0x0000ffff00197812 */ /* 0x000fe400078ec0ff */
[----:B------:R-:W-:Y:S02]  /*0ae0*/  LOP3.LUT R37, R44, 0xffff, RZ, 0xc0, !PT ;  /* 0x0000ffff2c257812 */ /* 0x000fe400078ec0ff */
[----:B------:R-:W-:Y:S02]  /*0af0*/  SHF.R.U32.HI R0, RZ, 0xf, R8 ;  /* 0x0000000fff007819 */ /* 0x000fe40000011608 */
[C---:B------:R-:W-:Y:S02]  /*0b00*/  PRMT R44, R5.reuse, 0x5410, R44 ;  /* 0x00005410052c7816 */ /* 0x040fe4000000002c */
[----:B------:R-:W-:Y:S02]  /*0b10*/  LOP3.LUT R4, R5, 0xffff, RZ, 0xc0, !PT ;  /* 0x0000ffff05047812 */ /* 0x000fe400078ec0ff */
[----:B------:R-:W-:-:S02]  /*0b20*/  PRMT R8, R34, 0x9910, RZ ;  /* 0x0000991022087816 */ /* 0x000fc400000000ff */
[----:B------:R-:W-:-:S03]  /*0b30*/  MOV R5, R24 ;  /* 0x0000001800057202 */ /* 0x000fc60000000f00 */
[----:B------:R-:W-:Y:S02]  /*0b40*/  IMAD R8, R8, 0x5556, RZ ;  /* 0x0000555608087824 */ /* 0x000fe400078e02ff */
[----:B------:R-:W-:-:S03]  /*0b50*/  IMAD R5, R5, 0x5556, RZ ;  /* 0x0000555605057824 */ /* 0x000fc600078e02ff */
[----:B------:R-:W-:Y:S02]  /*0b60*/  SHF.R.S32.HI R42, RZ, 0x10, R8 ;  /* 0x00000010ff2a7819 */ /* 0x000fe40000011408 */
[----:B------:R-:W-:Y:S02]  /*0b70*/  SHF.R.S32.HI R5, RZ, 0x10, R5 ;  /* 0x00000010ff057819 */ /* 0x000fe40000011405 */
[----:B------:R-:W-:Y:S02]  /*0b80*/  LOP3.LUT R59, R42, 0xffff, RZ, 0xc0, !PT ;  /* 0x0000ffff2a3b7812 */ /* 0x000fe400078ec0ff */
[----:B------:R-:W-:Y:S01]  /*0b90*/  LOP3.LUT R8, R5, 0xffff, RZ, 0xc0, !PT ;  /* 0x0000ffff05087812 */ /* 0x000fe200078ec0ff */
[----:B------:R-:W-:Y:S01]  /*0ba0*/  VIADD.16x2 R26, R13, R26 ;  /* 0x0000001a0d1a7236 */ /* 0x000fe20000000200 */
[----:B------:R-:W-:Y:S02]  /*0bb0*/  SHF.R.U32.HI R25, RZ, 0xf, R25 ;  /* 0x0000000fff197819 */ /* 0x000fe40000011619 */
[----:B------:R-:W-:-:S02]  /*0bc0*/  SHF.R.U32.HI R59, RZ, 0xf, R59 ;  /* 0x0000000fff3b7819 */ /* 0x000fc4000001163b */
[----:B------:R-:W-:Y:S02]  /*0bd0*/  SHF.R.U32.HI R8, RZ, 0xf, R8 ;  /* 0x0000000fff087819 */ /* 0x000fe40000011608 */
[----:B------:R-:W-:Y:S02]  /*0be0*/  PRMT R0, R25, 0x5410, R0 ;  /* 0x0000541019007816 */ /* 0x000fe40000000000 */
[----:B------:R-:W-:Y:S02]  /*0bf0*/  PRMT R59, R8, 0x5410, R59 ;  /* 0x00005410083b7816 */ /* 0x000fe4000000003b */
[----:B------:R-:W-:Y:S01]  /*0c00*/  PRMT R8, R26, 0x9910, RZ ;  /* 0x000099101a087816 */ /* 0x000fe200000000ff */
[----:B------:R-:W-:Y:S01]  /*0c10*/  HFMA2.MMA R13, -RZ, RZ, 0, 0 ;  /* 0x00000000ff0d7435 */ /* 0x000fe200000001ff */
[----:B------:R-:W-:Y:S01]  /*0c20*/  SHF.R.U32.HI R37, RZ, 0xf, R37 ;  /* 0x0000000fff257819 */ /* 0x000fe20000011625 */
[----:B------:R-:W-:Y:S01]  /*0c30*/  VIADD.16x2 R45, R45, R0 ;  /* 0x000000002d2d7236 */ /* 0x000fe20000000200 */
[----:B------:R-:W-:Y:S01]  /*0c40*/  SHF.R.U32.HI R4, RZ, 0xf, R4 ;  /* 0x0000000fff047819 */ /* 0x000fe20000011604 */
[----:B------:R-:W-:Y:S01]  /*0c50*/  VIADD R31, R31, 0x15d40 ;  /* 0x00015d401f1f7836 */ /* 0x000fe20000000000 */
[----:B------:R-:W-:-:S02]  /*0c60*/  MOV R0, R8 ;  /* 0x0000000800007202 */ /* 0x000fc40000000f00 */
[----:B------:R-:W-:Y:S02]  /*0c70*/  PRMT R37, R4, 0x5410, R37 ;  /* 0x0000541004257816 */ /* 0x000fe40000000025 */
[----:B------:R-:W-:Y:S01]  /*0c80*/  PRMT R42, R5, 0x5410, R42 ;  /* 0x00005410052a7816 */ /* 0x000fe2000000002a */
[----:B------:R-:W-:-:S04]  /*0c90*/  IMAD.WIDE R4, R31, 0x4, R22 ;  /* 0x000000041f047825 */ /* 0x000fc800078e0216 */
[----:B------:R-:W-:Y:S01]  /*0ca0*/  IMAD R0, R0, 0x3, RZ ;  /* 0x0000000300007824 */ /* 0x000fe200078e02ff */
[----:B------:R0:W3:Y:S04]  /*0cb0*/  @!P1 LDG.E.EL R13, desc[UR4][R4.64] ;  /* 0x00000004040d9981 */ /* 0x0000e8000c2e1900 */
[----:B0-----:R-:W-:-:S04]  /*0cc0*/  IADD3 R5, RZ, -R0, RZ ;  /* 0x80000000ff057210 */ /* 0x001fc80007ffe0ff */
[----:B------:R-:W-:Y:S02]  /*0cd0*/  PRMT R5, R5, 0x7710, RZ ;  /* 0x0000771005057816 */ /* 0x000fe400000000ff */
[----:B------:R-:W-:-:S03]  /*0ce0*/  PRMT R0, R45, 0x7632, R0 ;  /* 0x000076322d007816 */ /* 0x000fc60000000000 */
[----:B------:R-:W-:Y:S01]  /*0cf0*/  IMAD.IADD R38, R38, 0x1, R5 ;  /* 0x0000000126267824 */ /* 0x000fe200078e0205 */
[----:B------:R-:W-:Y:S02]  /*0d00*/  IADD3 R5, R41, 0x15d40, RZ ;  /* 0x00015d4029057810 */ /* 0x000fe40007ffe0ff */
[----:B------:R-:W-:Y:S01]  /*0d10*/  PRMT R0, R0, 0x9910, RZ ;  /* 0x0000991000007816 */ /* 0x000fe200000000ff */
[----:B------:R-:W-:Y:S01]  /*0d20*/  HFMA2.MMA R8, -RZ, RZ, 0, 0 ;  /* 0x00000000ff087435 */ /* 0x000fe200000001ff */
[----:B------:R-:W-:Y:S01]  /*0d30*/  MOV R4, RZ ;  /* 0x000000ff00047202 */ /* 0x000fe20000000f00 */
[----:B------:R-:W-:Y:S02]  /*0d40*/  VIADD R33, R33, 0x15d40 ;  /* 0x00015d4021217836 */ /* 0x000fe40000000000 */
[----:B------:R-:W-:-:S04]  /*0d50*/  IMAD.WIDE R40, R5, 0x4, R22 ;  /* 0x0000000405287825 */ /* 0x000fc800078e0216 */
[----:B------:R-:W-:Y:S01]  /*0d60*/  IMAD R0, R0, 0x3, RZ ;  /* 0x0000000300007824 */ /* 0x000fe200078e02ff */
[----:B------:R0:W3:Y:S01]  /*0d70*/  @!P0 LDG.E.EL R4, desc[UR4][R40.64] ;  /* 0x0000000428048981 */ /* 0x0000e2000c2e1900 */
[----:B------:R-:W-:Y:S02]  /*0d80*/  VIADD.16x2 R37, R44, R37 ;  /* 0x000000252c257236 */ /* 0x000fe40000000200 */
[----:B------:R-:W-:-:S04]  /*0d90*/  IMAD.WIDE R24, R33, 0x4, R22 ;  /* 0x0000000421187825 */ /* 0x000fc800078e0216 */
[----:B------:R-:W-:Y:S01]  /*0da0*/  IMAD.MOV R0, RZ, RZ, -R0 ;  /* 0x000000ffff007224 */ /* 0x000fe200078e0a00 */
[----:B------:R-:W-:Y:S01]  /*0db0*/  PRMT R26, R37, 0x7632, R26 ;  /* 0x00007632251a7816 */ /* 0x000fe2000000001a */
[----:B------:R1:W3:Y:S01]  /*0dc0*/  @!P0 LDG.E.EL R8, desc[UR4][R24.64] ;  /* 0x0000000418088981 */ /* 0x0002e2000c2e1900 */
[----:B0-----:R-:W-:Y:S02]  /*0dd0*/  PRMT R40, R45, 0x9910, RZ ;  /* 0x000099102d287816 */ /* 0x001fe400000000ff */
[----:B------:R-:W-:Y:S02]  /*0de0*/  IADD3 R7, R7, 0x15d40, RZ ;  /* 0x00015d4007077810 */ /* 0x000fe40007ffe0ff */
[----:B------:R-:W-:Y:S01]  /*0df0*/  PRMT R41, R26, 0x9910, RZ ;  /* 0x000099101a297816 */ /* 0x000fe200000000ff */
[----:B------:R-:W-:Y:S01]  /*0e00*/  IMAD R40, R40, 0x3, RZ ;  /* 0x0000000328287824 */ /* 0x000fe200078e02ff */
[----:B-1----:R-:W-:Y:S01]  /*0e10*/  PRMT R25, R0, 0x7710, RZ ;  /* 0x0000771000197816 */ /* 0x002fe200000000ff */
[----:B------:R-:W-:-:S03]  /*0e20*/  IMAD.MOV.U32 R0, RZ, RZ, RZ ;  /* 0x000000ffff007224 */ /* 0x000fc600078e00ff */
[----:B------:R-:W-:Y:S02]  /*0e30*/  IADD3 R44, RZ, -R40, RZ ;  /* 0x80000028ff2c7210 */ /* 0x000fe40007ffe0ff */
[----:B------:R-:W-:Y:S01]  /*0e40*/  IADD3 R54, R54, R25, RZ ;  /* 0x0000001936367210 */ /* 0x000fe20007ffe0ff */
[----:B------:R-:W-:-:S04]  /*0e50*/  IMAD.WIDE R24, R7, 0x4, R22 ;  /* 0x0000000407187825 */ /* 0x000fc800078e0216 */
[----:B------:R-:W-:Y:S01]  /*0e60*/  IMAD R40, R41, 0x3, RZ ;  /* 0x0000000329287824 */ /* 0x000fe200078e02ff */
[----:B------:R0:W3:Y:S01]  /*0e70*/  @!P0 LDG.E.EL R0, desc[UR4][R24.64] ;  /* 0x0000000418008981 */ /* 0x0000e2000c2e1900 */
[----:B------:R-:W-:Y:S02]  /*0e80*/  PRMT R26, R26, 0x7632, R26 ;  /* 0x000076321a1a7816 */ /* 0x000fe4000000001a */
[----:B0-----:R-:W-:Y:S01]  /*0e90*/  IMAD.MOV R24, RZ, RZ, -R40 ;  /* 0x000000ffff187224 */ /* 0x001fe200078e0a28 */
[----:B------:R-:W-:Y:S02]  /*0ea0*/  PRMT R40, R37, 0x9910, RZ ;  /* 0x0000991025287816 */ /* 0x000fe400000000ff */
[----:B------:R-:W-:-:S03]  /*0eb0*/  PRMT R26, R26, 0x9910, RZ ;  /* 0x000099101a1a7816 */ /* 0x000fc600000000ff */
[----:B------:R-:W-:Y:S02]  /*0ec0*/  IMAD R40, R40, 0x3, RZ ;  /* 0x0000000328287824 */ /* 0x000fe400078e02ff */
[----:B------:R-:W-:-:S03]  /*0ed0*/  IMAD R26, R26, 0x3, RZ ;  /* 0x000000031a1a7824 */ /* 0x000fc600078e02ff */
[----:B------:R-:W-:Y:S01]  /*0ee0*/  IADD3 R40, RZ, -R40, RZ ;  /* 0x80000028ff287210 */ /* 0x000fe20007ffe0ff */
[----:B------:R-:W-:Y:S01]  /*0ef0*/  IMAD R41, R50, 0x15d40, R60 ;  /* 0x00015d4032297824 */ /* 0x000fe200078e023c */
[----:B------:R-:W-:Y:S02]  /*0f00*/  IADD3 R26, RZ, -R26, RZ ;  /* 0x8000001aff1a7210 */ /* 0x000fe40007ffe0ff */
[----:B------:R-:W-:Y:S01]  /*0f10*/  PRMT R45, R40, 0x7710, RZ ;  /* 0x00007710282d7816 */ /* 0x000fe200000000ff */
[----:B------:R-:W-:Y:S01]  /*0f20*/  IMAD R35, R52, 0x15d40, R35 ;  /* 0x00015d4034237824 */ /* 0x000fe200078e0223 */
[----:B------:R-:W-:Y:S01]  /*0f30*/  PRMT R25, R44, 0x7710, RZ ;  /* 0x000077102c197816 */ /* 0x000fe200000000ff */
[----:B------:R-:W-:Y:S01]  /*0f40*/  IMAD.MOV.U32 R40, RZ, RZ, RZ ;  /* 0x000000ffff287224 */ /* 0x000fe200078e00ff */
[----:B------:R-:W-:Y:S01]  /*0f50*/  IADD3 R52, R52, R45, RZ ;  /* 0x0000002d34347210 */ /* 0x000fe20007ffe0ff */
[----:B------:R-:W-:Y:S01]  /*0f60*/  IMAD.WIDE R44, R41, 0x4, R22 ;  /* 0x00000004292c7825 */ /* 0x000fe200078e0216 */
[----:B------:R-:W-:-:S03]  /*0f70*/  PRMT R63, R26, 0x7710, RZ ;  /* 0x000077101a3f7816 */ /* 0x000fc600000000ff */
[----:B------:R-:W-:Y:S01]  /*0f80*/  VIADD.16x2 R59, R42, R59 ;  /* 0x0000003b2a3b7236 */ /* 0x000fe20000000200 */
[----:B------:R0:W3:Y:S01]  /*0f90*/  @!P1 LDG.E R40, desc[UR4][R44.64] ;  /* 0x000000042c289981 */ /* 0x0000e2000c1e1900 */
[C---:B------:R-:W-:Y:S02]  /*0fa0*/  IMAD R26, R36.reuse, 0x15d40, R43 ;  /* 0x00015d40241a7824 */ /* 0x040fe400078e022b */
[----:B0-----:R-:W-:Y:S01]  /*0fb0*/  IMAD.IADD R44, R36, 0x1, R63 ;  /* 0x00000001242c7824 */ /* 0x001fe200078e023f */
[----:B------:R-:W-:-:S04]  /*0fc0*/  PRMT R36, R59, 0x7632, R36 ;  /* 0x000076323b247816 */ /* 0x000fc80000000024 */
[----:B------:R-:W-:Y:S02]  /*0fd0*/  PRMT R36, R36, 0x9910, RZ ;  /* 0x0000991024247816 */ /* 0x000fe400000000ff */
[----:B------:R-:W-:-:S03]  /*0fe0*/  PRMT R59, R59, 0x9910, RZ ;  /* 0x000099103b3b7816 */ /* 0x000fc600000000ff */
[----:B------:R-:W-:-:S05]  /*0ff0*/  IMAD R36, R36, 0x3, RZ ;  /* 0x0000000324247824 */ /* 0x000fca00078e02ff */
[----:B------:R-:W-:Y:S02]  /*1000*/  IADD3 R45, RZ, -R36, RZ ;  /* 0x80000024ff2d7210 */ /* 0x000fe40007ffe0ff */
[----:B------:R-:W-:-:S05]  /*1010*/  MOV R36, R59 ;  /* 0x0000003b00247202 */ /* 0x000fca0000000f00 */
[----:B------:R-:W-:-:S05]  /*1020*/  IMAD R36, R36, 0x3, RZ ;  /* 0x0000000324247824 */ /* 0x000fca00078e02ff */
[----:B------:R-:W-:-:S04]  /*1030*/  IADD3 R36, RZ, -R36, RZ ;  /* 0x80000024ff247210 */ /* 0x000fc80007ffe0ff */
[----:B------:R-:W-:Y:S01]  /*1040*/  PRMT R36, R36, 0x7710, RZ ;  /* 0x0000771024247816 */ /* 0x000fe200000000ff */
[C---:B------:R-:W-:Y:S01]  /*1050*/  IMAD R59, R15.reuse, 0x15d40, R18 ;  /* 0x00015d400f3b7824 */ /* 0x040fe200078e0212 */
[----:B------:R-:W-:Y:S02]  /*1060*/  PRMT R24, R24, 0x7710, RZ ;  /* 0x0000771018187816 */ /* 0x000fe400000000ff */
[----:B------:R-:W-:Y:S01]  /*1070*/  IADD3 R47, R47, 0x15d40, RZ ;  /* 0x00015d402f2f7810 */ /* 0x000fe20007ffe0ff */
[----:B------:R-:W-:Y:S01]  /*1080*/  IMAD.IADD R15, R15, 0x1, R36 ;  /* 0x000000010f0f7824 */ /* 0x000fe200078e0224 */
[----:B------:R-:W-:Y:S01]  /*1090*/  IADD3 R36, R9, 0x201, RZ ;  /* 0x0000020109247810 */ /* 0x000fe20007ffe0ff */
[----:B------:R-:W-:Y:S01]  /*10a0*/  IMAD R37, R53, 0x15d40, R2 ;  /* 0x00015d4035257824 */ /* 0x000fe200078e0202 */
[----:B------:R-:W-:Y:S01]  /*10b0*/  IADD3 R50, R50, R25, RZ ;  /* 0x0000001932327210 */ /* 0x000fe20007ffe0ff */
[----:B------:R-:W-:Y:S01]  /*10c0*/  IMAD.MOV.U32 R2, RZ, RZ, RZ ;  /* 0x000000ffff027224 */ /* 0x000fe200078e00ff */
[----:B------:R-:W-:Y:S01]  /*10d0*/  IADD3 R53, R53, R24, RZ ;  /* 0x0000001835357210 */ /* 0x000fe20007ffe0ff */
[----:B------:R-:W-:Y:S01]  /*10e0*/  IMAD.WIDE R24, R47, 0x4, R22 ;  /* 0x000000042f187825 */ /* 0x000fe200078e0216 */
[----:B------:R-:W-:Y:S01]  /*10f0*/  HFMA2.MMA R42, -RZ, RZ, 0, 0 ;  /* 0x00000000ff2a7435 */ /* 0x000fe200000001ff */
[----:B------:R-:W-:-:S02]  /*1100*/  PRMT R45, R45, 0x7710, RZ ;  /* 0x000077102d2d7816 */ /* 0x000fc400000000ff */
[----:B------:R-:W-:Y:S01]  /*1110*/  IMAD.HI R36, R36, 0x17753347, RZ ;  /* 0x1775334724247827 */ /* 0x000fe200078e02ff */
[----:B------:R0:W3:Y:S03]  /*1120*/  @!P0 LDG.E.EL R2, desc[UR4][R24.64] ;  /* 0x0000000418028981 */ /* 0x0000e6000c2e1900 */
[C---:B------:R-:W-:Y:S01]  /*1130*/  IMAD R61, R34.reuse, 0x15d40, R61 ;  /* 0x00015d40223d7824 */ /* 0x040fe200078e023d */
[----:B------:R-:W-:Y:S01]  /*1140*/  SHF.R.U32.HI R43, RZ, 0x1f, R36 ;  /* 0x0000001fff2b7819 */ /* 0x000fe20000011624 */
[----:B------:R-:W-:Y:S01]  /*1150*/  IMAD.IADD R45, R34, 0x1, R45 ;  /* 0x00000001222d7824 */ /* 0x000fe200078e022d */
[----:B------:R-:W-:Y:S01]  /*1160*/  HFMA2.MMA R34, -RZ, RZ, 0, 0 ;  /* 0x00000000ff227435 */ /* 0x000fe200000001ff */
[----:B0-----:R-:W-:Y:S01]  /*1170*/  IMAD.WIDE R24, R37, 0x4, R22 ;  /* 0x0000000425187825 */ /* 0x001fe200078e0216 */
[----:B------:R-:W-:-:S03]  /*1180*/  LEA.HI.SX32 R43, R36, R43, 0x13 ;  /* 0x0000002b242b7211 */ /* 0x000fc600078f9aff */
[----:B------:R-:W-:Y:S01]  /*1190*/  VIADD R36, R9, 0x201 ;  /* 0x0000020109247836 */ /* 0x000fe20000000000 */
[----:B------:R0:W3:Y:S01]  /*11a0*/  @!P1 LDG.E R42, desc[UR4][R24.64] ;  /* 0x00000004182a9981 */ /* 0x0000e2000c1e1900 */
[----:B------:R-:W-:Y:S02]  /*11b0*/  MOV R18, RZ ;  /* 0x000000ff00127202 */ /* 0x000fe40000000f00 */
[----:B------:R-:W-:Y:S02]  /*11c0*/  IMAD R36, R43, -0x15d39, R36 ;  /* 0xfffea2c72b247824 */ /* 0x000fe400078e0224 */
[----:B----4-:R-:W-:Y:S01]  /*11d0*/  FADD R51, R28, R51 ;  /* 0x000000331c337221 */ /* 0x010fe20000000000 */
[----:B0-----:R-:W-:Y:S01]  /*11e0*/  IMAD.WIDE R24, R35, 0x4, R22 ;  /* 0x0000000423187825 */ /* 0x001fe200078e0216 */
[----:B------:R-:W-:-:S04]  /*11f0*/  HFMA2.MMA R28, -RZ, RZ, 0, 0 ;  /* 0x00000000ff1c7435 */ /* 0x000fc800000001ff */
[----:B------:R0:W4:Y:S01]  /*1200*/  @!P1 LDG.E R34, desc[UR4][R24.64] ;  /* 0x0000000418229981 */ /* 0x000122000c1e1900 */
[----:B------:R-:W-:Y:S02]  /*1210*/  IMAD R43, R43, 0x15d40, R36 ;  /* 0x00015d402b2b7824 */ /* 0x000fe400078e0224 */
[----:B0-----:R-:W-:-:S05]  /*1220*/  IMAD.WIDE R24, R26, 0x4, R22 ;  /* 0x000000041a187825 */ /* 0x001fca00078e0216 */
[----:B------:R0:W4:Y:S01]  /*1230*/  @!P0 LDG.E R18, desc[UR4][R24.64] ;  /* 0x0000000418128981 */ /* 0x000122000c1e1900 */
[----:B--2---:R-:W-:Y:S01]  /*1240*/  FADD R46, R46, R19 ;  /* 0x000000132e2e7221 */ /* 0x004fe20000000000 */
[----:B-----5:R-:W-:Y:S01]  /*1250*/  FADD R48, R48, R3 ;  /* 0x0000000330307221 */ /* 0x020fe20000000000 */
[----:B------:R-:W-:Y:S01]  /*1260*/  MOV R19, RZ ;  /* 0x000000ff00137202 */ /* 0x000fe20000000f00 */
[----:B------:R-:W-:Y:S02]  /*1270*/  IMAD.MOV.U32 R3, RZ, RZ, RZ ;  /* 0x000000ffff037224 */ /* 0x000fe400078e00ff */
[----:B0-----:R-:W-:-:S05]  /*1280*/  IMAD.WIDE R24, R43, 0x4, R22 ;  /* 0x000000042b187825 */ /* 0x001fca00078e0216 */
[----:B------:R0:W2:Y:S02]  /*1290*/  @!P0 LDG.E R28, desc[UR4][R24.64] ;  /* 0x00000004181c8981 */ /* 0x0000a4000c1e1900 */
[----:B0-----:R-:W-:-:S04]  /*12a0*/  IMAD.WIDE R24, R61, 0x4, R22 ;  /* 0x000000043d187825 */ /* 0x001fc800078e0216 */
[----:B------:R-:W-:Y:S01]  /*12b0*/  IMAD.WIDE R22, R59, 0x4, R22 ;  /* 0x000000043b167825 */ /* 0x000fe200078e0216 */
[----:B------:R0:W5:Y:S04]  /*12c0*/  @!P0 LDG.E R19, desc[UR4][R24.64] ;  /* 0x0000000418138981 */ /* 0x000168000c1e1900 */
[----:B------:R1:W2:Y:S01]  /*12d0*/  @!P0 LDG.E R3, desc[UR4][R22.64] ;  /* 0x0000000416038981 */ /* 0x0002a2000c1e1900 */
[----:B0-----:R-:W-:Y:S01]  /*12e0*/  CS2R R24, SRZ ;  /* 0x0000000000187805 */ /* 0x001fe2000001ff00 */
[----:B-1----:R-:W-:Y:S01]  /*12f0*/  IMAD.WIDE R22, R27, 0x4, R20 ;  /* 0x000000041b167825 */ /* 0x002fe200078e0214 */
[----:B------:R-:W-:-:S04]  /*1300*/  HFMA2.MMA R27, -RZ, RZ, 0, 0 ;  /* 0x00000000ff1b7435 */ /* 0x000fc800000001ff */
[----:B------:R0:W2:Y:S02]  /*1310*/  @!P1 LDG.E.EL R25, desc[UR4][R22.64] ;  /* 0x0000000416199981 */ /* 0x0000a4000c2e1900 */
[----:B0-----:R-:W-:Y:S01]  /*1320*/  IMAD.WIDE R22, R29, 0x4, R20 ;  /* 0x000000041d167825 */ /* 0x001fe200078e0214 */
[----:B------:R-:W-:-:S04]  /*1330*/  MOV R29, RZ ;  /* 0x000000ff001d7202 */ /* 0x000fc80000000f00 */
[----:B------:R0:W4:Y:S02]  /*1340*/  @!P1 LDG.E.EL R27, desc[UR4][R22.64] ;  /* 0x00000004161b9981 */ /* 0x000124000c2e1900 */
[----:B0-----:R-:W-:-:S05]  /*1350*/  IMAD.WIDE R22, R49, 0x4, R20 ;  /* 0x0000000431167825 */ /* 0x001fca00078e0214 */
[----:B------:R0:W5:Y:S02]  /*1360*/  @!P1 LDG.E.EL R29, desc[UR4][R22.64] ;  /* 0x00000004161d9981 */ /* 0x000164000c2e1900 */
[----:B0-----:R-:W-:-:S04]  /*1370*/  IMAD.WIDE R22, R31, 0x4, R20 ;  /* 0x000000041f167825 */ /* 0x001fc800078e0214 */
[----:B------:R-:W-:Y:S01]  /*1380*/  IMAD.MOV.U32 R31, RZ, RZ, RZ ;  /* 0x000000ffff1f7224 */ /* 0x000fe200078e00ff */
[----:B------:R0:W5:Y:S02]  /*1390*/  @!P1 LDG.E.EL R24, desc[UR4][R22.64] ;  /* 0x0000000416189981 */ /* 0x000164000c2e1900 */
[----:B0-----:R-:W-:Y:S01]  /*13a0*/  IMAD.WIDE R22, R33, 0x4, R20 ;  /* 0x0000000421167825 */ /* 0x001fe200078e0214 */
[----:B------:R-:W-:-:S04]  /*13b0*/  HFMA2.MMA R33, -RZ, RZ, 0, 0 ;  /* 0x00000000ff217435 */ /* 0x000fc800000001ff */
[----:B------:R0:W5:Y:S02]  /*13c0*/  @!P0 LDG.E.EL R31, desc[UR4][R22.64] ;  /* 0x00000004161f8981 */ /* 0x000164000c2e1900 */
[----:B0-----:R-:W-:Y:S01]  /*13d0*/  IMAD.WIDE R22, R5, 0x4, R20 ;  /* 0x0000000405167825 */ /* 0x001fe200078e0214 */
[----:B------:R-:W-:-:S04]  /*13e0*/  MOV R5, RZ ;  /* 0x000000ff00057202 */ /* 0x000fc80000000f00 */
[----:B------:R0:W5:Y:S02]  /*13f0*/  @!P0 LDG.E.EL R33, desc[UR4][R22.64] ;  /* 0x0000000416218981 */ /* 0x000164000c2e1900 */
[----:B0-----:R-:W-:-:S04]  /*1400*/  IMAD.WIDE R22, R7, 0x4, R20 ;  /* 0x0000000407167825 */ /* 0x001fc800078e0214 */
[----:B------:R-:W-:Y:S01]  /*1410*/  IMAD.MOV.U32 R7, RZ, RZ, RZ ;  /* 0x000000ffff077224 */ /* 0x000fe200078e00ff */
[----:B------:R0:W5:Y:S02]  /*1420*/  @!P0 LDG.E.EL R5, desc[UR4][R22.64] ;  /* 0x0000000416058981 */ /* 0x000164000c2e1900 */
[----:B0-----:R-:W-:Y:S01]  /*1430*/  IMAD.WIDE R22, R47, 0x4, R20 ;  /* 0x000000042f167825 */ /* 0x001fe200078e0214 */
[----:B------:R-:W-:-:S04]  /*1440*/  HFMA2.MMA R47, -RZ, RZ, 0, 0 ;  /* 0x00000000ff2f7435 */ /* 0x000fc800000001ff */
[----:B------:R0:W5:Y:S01]  /*1450*/  @!P0 LDG.E.EL R7, desc[UR4][R22.64] ;  /* 0x0000000416078981 */ /* 0x000162000c2e1900 */
[----:B------:R-:W-:Y:S01]  /*1460*/  MOV R49, RZ ;  /* 0x000000ff00317202 */ /* 0x000fe20000000f00 */
[----:B------:R-:W-:-:S05]  /*1470*/  IMAD.WIDE R36, R37, 0x4, R20 ;  /* 0x0000000425247825 */ /* 0x000fca00078e0214 */
[----:B------:R1:W5:Y:S01]  /*1480*/  @!P1 LDG.E R49, desc[UR4][R36.64] ;  /* 0x0000000424319981 */ /* 0x000362000c1e1900 */
[----:B0-----:R-:W-:-:S04]  /*1490*/  IMAD.WIDE R22, R41, 0x4, R20 ;  /* 0x0000000429167825 */ /* 0x001fc800078e0214 */
[----:B------:R-:W-:Y:S01]  /*14a0*/  IMAD.MOV.U32 R41, RZ, RZ, RZ ;  /* 0x000000ffff297224 */ /* 0x000fe200078e00ff */
[----:B------:R0:W5:Y:S01]  /*14b0*/  @!P1 LDG.E R47, desc[UR4][R22.64] ;  /* 0x00000004162f9981 */ /* 0x000162000c1e1900 */
[----:B-1----:R-:W-:-:S04]  /*14c0*/  IMAD.HI R36, R9, 0x17753347, RZ ;  /* 0x1775334709247827 */ /* 0x002fc800078e02ff */
[----:B0-----:R-:W-:Y:S01]  /*14d0*/  IMAD.WIDE R22, R35, 0x4, R20 ;  /* 0x0000000423167825 */ /* 0x001fe200078e0214 */
[----:B------:R-:W-:-:S04]  /*14e0*/  HFMA2.MMA R35, -RZ, RZ, 0, 0 ;  /* 0x00000000ff237435 */ /* 0x000fc800000001ff */
[----:B------:R0:W5:Y:S02]  /*14f0*/  @!P1 LDG.E R41, desc[UR4][R22.64] ;  /* 0x0000000416299981 */ /* 0x000164000c1e1900 */
[----:B0-----:R-:W-:-:S05]  /*1500*/  IMAD.WIDE R22, R26, 0x4, R20 ;  /* 0x000000041a167825 */ /* 0x001fca00078e0214 */
[----:B------:R0:W5:Y:S02]  /*1510*/  @!P0 LDG.E R35, desc[UR4][R22.64] ;  /* 0x0000000416238981 */ /* 0x000164000c1e1900 */
[----:B0-----:R-:W-:Y:S01]  /*1520*/  IMAD.WIDE R22, R43, 0x4, R20 ;  /* 0x000000042b167825 */ /* 0x001fe200078e0214 */
[----:B------:R-:W-:-:S04]  /*1530*/  SHF.R.U32.HI R43, RZ, 0x1f, R36 ;  /* 0x0000001fff2b7819 */ /* 0x000fc80000011624 */
[----:B------:R-:W-:Y:S02]  /*1540*/  LEA.HI.SX32 R36, R36, R43, 0x13 ;  /* 0x0000002b24247211 */ /* 0x000fe400078f9aff */
[----:B------:R-:W-:-:S03]  /*1550*/  MOV R37, RZ ;  /* 0x000000ff00257202 */ /* 0x000fc60000000f00 */
[----:B------:R-:W-:-:S03]  /*1560*/  IMAD R43, R36, -0x15d39, R9 ;  /* 0xfffea2c7242b7824 */ /* 0x000fc600078e0209 */
[----:B------:R0:W5:Y:S01]  /*1570*/  @!P0 LDG.E R37, desc[UR4][R22.64] ;  /* 0x0000000416258981 */ /* 0x000162000c1e1900 */
[----:B------:R-:W-:Y:S01]  /*1580*/  IMAD R63, R36, 0x15d40, R43 ;  /* 0x00015d40243f7824 */ /* 0x000fe200078e022b */
[----:B------:R-:W-:-:S03]  /*1590*/  HFMA2.MMA R43, -RZ, RZ, 0, 0 ;  /* 0x00000000ff2b7435 */ /* 0x000fc600000001ff */
[----:B0-----:R-:W-:-:S07]  /*15a0*/  IMAD.WIDE R22, R63, 0x4, R20 ;  /* 0x000000043f167825 */ /* 0x001fce00078e0214 */
[----:B------:R-:W5:Y:S01]  /*15b0*/  @!P1 LDG.E R43, desc[UR4][R22.64] ;  /* 0x00000004162b9981 */ /* 0x000f62000c1e1900 */
[----:B------:R-:W-:Y:S02]  /*15c0*/  IMAD.MOV.U32 R26, RZ, RZ, RZ ;  /* 0x000000ffff1a7224 */ /* 0x000fe400078e00ff */
[----:B------:R-:W-:-:S05]  /*15d0*/  IMAD.WIDE R60, R61, 0x4, R20 ;  /* 0x000000043d3c7825 */ /* 0x000fca00078e0214 */
[----:B------:R-:W5:Y:S01]  /*15e0*/  @!P0 LDG.E R26, desc[UR4][R60.64] ;  /* 0x000000043c1a8981 */ /* 0x000f62000c1e1900 */
[----:B------:R-:W-:Y:S01]  /*15f0*/  MOV R36, RZ ;  /* 0x000000ff00247202 */ /* 0x000fe20000000f00 */
[----:B------:R-:W-:-:S05]  /*1600*/  IMAD.WIDE R20, R59, 0x4, R20 ;  /* 0x000000043b147825 */ /* 0x000fca00078e0214 */
[----:B------:R0:W5:Y:S01]  /*1610*/  @!P0 LDG.E R36, desc[UR4][R20.64] ;  /* 0x0000000414248981 */ /* 0x000162000c1e1900 */
[----:B------:R-:W-:Y:S02]  /*1620*/  PRMT R59, R54, 0x9910, RZ ;  /* 0x00009910363b7816 */ /* 0x000fe400000000ff */
[----:B------:R-:W-:Y:S02]  /*1630*/  PRMT R54, R50, 0x9910, RZ ;  /* 0x0000991032367816 */ /* 0x000fe400000000ff */
[----:B------:R-:W-:Y:S01]  /*1640*/  PRMT R50, R53, 0x9910, RZ ;  /* 0x0000991035327816 */ /* 0x000fe200000000ff */
[----:B------:R-:W-:-:S03]  /*1650*/  IMAD.MOV.U32 R53, RZ, RZ, R59 ;  /* 0x000000ffff357224 */ /* 0x000fc600078e003b */
[----:B------:R-:W-:Y:S02]  /*1660*/  ISETP.NE.AND P4, PT, R50, RZ, PT ;  /* 0x000000ff3200720c */ /* 0x000fe40003f85270 */
[----:B------:R-:W-:Y:S02]  /*1670*/  ISETP.NE.AND P5, PT, R54, RZ, PT ;  /* 0x000000ff3600720c */ /* 0x000fe40003fa5270 */
[C---:B------:R-:W-:Y:S02]  /*1680*/  ISETP.NE.AND P2, PT, R53.reuse, 0x1, PT ;  /* 0x000000013500780c */ /* 0x040fe40003f45270 */
[----:B------:R-:W-:Y:S02]  /*1690*/  ISETP.NE.AND P3, PT, R53, RZ, PT ;  /* 0x000000ff3500720c */ /* 0x000fe40003f65270 */
[----:B------:R-:W-:Y:S02]  /*16a0*/  MOV R53, 0x3eea7efa ;  /* 0x3eea7efa00357802 */ /* 0x000fe40000000f00 */
[----:B------:R-:W-:-:S02]  /*16b0*/  PRMT R44, R44, 0x9910, RZ ;  /* 0x000099102c2c7816 */ /* 0x000fc400000000ff */
[----:B0-----:R-:W-:Y:S01]  /*16c0*/  PRMT R20, R38, 0x9910, RZ ;  /* 0x0000991026147816 */ /* 0x001fe200000000ff */
[-C--:B------:R-:W-:Y:S01]  /*16d0*/  FFMA R22, R48, R53.reuse, -0.029999999329447746277 ;  /* 0xbcf5c28f30167423 */ /* 0x080fe20000000035 */
[----:B------:R-:W-:Y:S02]  /*16e0*/  PRMT R52, R52, 0x9910, RZ ;  /* 0x0000991034347816 */ /* 0x000fe400000000ff */
[----:B------:R-:W-:Y:S01]  /*16f0*/  MOV R38, R44 ;  /* 0x0000002c00267202 */ /* 0x000fe20000000f00 */
[-C--:B------:R-:W-:Y:S01]  /*1700*/  FFMA R21, R51, R53.reuse, -0.029999999329447746277 ;  /* 0xbcf5c28f33157423 */ /* 0x080fe20000000035 */
[----:B------:R-:W-:Y:S01]  /*1710*/  ISETP.NE.AND P6, PT, R52, RZ, PT ;  /* 0x000000ff3400720c */ /* 0x000fe20003fc5270 */
[----:B------:R-:W-:Y:S01]  /*1720*/  FADD R56, R57, R56 ;  /* 0x0000003839387221 */ /* 0x000fe20000000000 */
[----:B---3--:R-:W-:Y:S01]  /*1730*/  FADD R58, R58, R55 ;  /* 0x000000373a3a7221 */ /* 0x008fe20000000000 */
[----:B------:R-:W-:Y:S02]  /*1740*/  FADD R32, R39, R32 ;  /* 0x0000002027207221 */ /* 0x000fe40000000000 */
[-C--:B------:R-:W-:Y:S01]  /*1750*/  FFMA R23, R56, R53.reuse, -0.029999999329447746277 ;  /* 0xbcf5c28f38177423 */ /* 0x080fe20000000035 */
[----:B------:R-:W-:Y:S01]  /*1760*/  FADD R30, R30, R17 ;  /* 0x000000111e1e7221 */ /* 0x000fe20000000000 */
[----:B------:R-:W-:Y:S01]  /*1770*/  FFMA R17, R32, R53, -0.029999999329447746277 ;  /* 0xbcf5c28f20117423 */ /* 0x000fe20000000035 */
[----:B------:R-:W-:Y:S01]  /*1780*/  PRMT R15, R15, 0x9910, RZ ;  /* 0x000099100f0f7816 */ /* 0x000fe200000000ff */
[----:B------:R-:W-:Y:S01]  /*1790*/  FADD R10, R10, R11 ;  /* 0x0000000b0a0a7221 */ /* 0x000fe20000000000 */
[----:B--2---:R-:W-:Y:S01]  /*17a0*/  FADD R6, R25, R6 ;  /* 0x0000000619067221 */ /* 0x004fe20000000000 */
[----:B----4-:R-:W-:Y:S01]  /*17b0*/  FADD R14, R27, R14 ;  /* 0x0000000e1b0e7221 */ /* 0x010fe20000000000 */
[----:B-----5:R-:W-:Y:S01]  /*17c0*/  FADD R12, R29, R12 ;  /* 0x0000000c1d0c7221 */ /* 0x020fe20000000000 */
[----:B------:R-:W-:Y:S01]  /*17d0*/  FADD R13, R24, R13 ;  /* 0x0000000d180d7221 */ /* 0x000fe20000000000 */
[----:B------:R-:W-:Y:S01]  /*17e0*/  FADD R8, R31, R8 ;  /* 0x000000081f087221 */ /* 0x000fe20000000000 */
[----:B------:R-:W-:Y:S01]  /*17f0*/  @P4 FADD R22, R49, R42 ;  /* 0x0000002a31164221 */ /* 0x000fe20000000000 */
[----:B------:R-:W-:Y:S01]  /*1800*/  IMAD.MOV.U32 R42, RZ, RZ, R20 ;  /* 0x000000ffff2a7224 */ /* 0x000fe200078e0014 */
[----:B------:R-:W-:Y:S01]  /*1810*/  ISETP.NE.AND P4, PT, R38, RZ, PT ;  /* 0x000000ff2600720c */ /* 0x000fe20003f85270 */
[----:B------:R-:W-:-:S03]  /*1820*/  @P5 FADD R21, R47, R40 ;  /* 0x000000282f155221 */ /* 0x000fc60000000000 */
[----:B------:R-:W-:Y:S01]  /*1830*/  ISETP.NE.AND P5, PT, R42, RZ, PT ;  /* 0x000000ff2a00720c */ /* 0x000fe20003fa5270 */
[----:B------:R-:W-:Y:S01]  /*1840*/  FFMA R20, R46, R53, -0.029999999329447746277 ;  /* 0xbcf5c28f2e147423 */ /* 0x000fe20000000035 */
[----:B------:R-:W-:Y:S01]  /*1850*/  PRMT R40, R45, 0x9910, RZ ;  /* 0x000099102d287816 */ /* 0x000fe200000000ff */
[----:B------:R-:W-:-:S03]  /*1860*/  @P6 FADD R23, R41, R34 ;  /* 0x0000002229176221 */ /* 0x000fc60000000000 */
[----:B------:R-:W-:Y:S01]  /*1870*/  ISETP.NE.AND P6, PT, R40, RZ, PT ;  /* 0x000000ff2800720c */ /* 0x000fe20003fc5270 */
[----:B------:R-:W-:Y:S01]  /*1880*/  FADD R4, R33, R4 ;  /* 0x0000000421047221 */ /* 0x000fe20000000000 */
[----:B------:R-:W-:Y:S01]  /*1890*/  FADD R0, R5, R0 ;  /* 0x0000000005007221 */ /* 0x000fe20000000000 */
[----:B------:R-:W-:-:S04]  /*18a0*/  FADD R2, R7, R2 ;  /* 0x0000000207027221 */ /* 0x000fc80000000000 */
[----:B------:R-:W-:Y:S01]  /*18b0*/  @P5 FADD R17, R37, R28 ;  /* 0x0000001c25115221 */ /* 0x000fe20000000000 */
[----:B------:R-:W-:Y:S01]  /*18c0*/  HFMA2.MMA R37, -RZ, RZ, 1.7236328125, 545 ;  /* 0x3ee56042ff257435 */ /* 0x000fe200000001ff */
[----:B------:R-:W-:Y:S01]  /*18d0*/  ISETP.NE.AND P5, PT, R52, 0x1, PT ;  /* 0x000000013400780c */ /* 0x000fe20003fa5270 */
[----:B------:R-:W-:Y:S01]  /*18e0*/  @P3 FADD R20, R43, R16 ;  /* 0x000000102b143221 */ /* 0x000fe20000000000 */
[----:B------:R-:W-:Y:S01]  /*18f0*/  FFMA R16, R58, R53, -0.029999999329447746277 ;  /* 0xbcf5c28f3a107423 */ /* 0x000fe20000000035 */
[----:B------:R-:W-:Y:S02]  /*1900*/  @P4 FADD R16, R35, R18 ;  /* 0x0000001223104221 */ /* 0x000fe40000000000 */
[----:B------:R-:W0:Y:S01]  /*1910*/  LDC.64 R34, c[0x0][0x220] ;  /* 0x00008800ff227b82 */ /* 0x000e220000000a00 */
[----:B------:R-:W-:Y:S02]  /*1920*/  ISETP.NE.AND P3, PT, R54, 0x1, PT ;  /* 0x000000013600780c */ /* 0x000fe40003f65270 */
[----:B------:R-:W-:Y:S01]  /*1930*/  ISETP.NE.AND P4, PT, R50, 0x1, PT ;  /* 0x000000013200780c */ /* 0x000fe20003f85270 */
[----:B------:R-:W-:Y:S01]  /*1940*/  @!P2 FFMA R20, R6, R37, -0.087999999523162841797 ;  /* 0xbdb439580614a423 */ /* 0x000fe20000000025 */
[----:B------:R-:W-:Y:S01]  /*1950*/  MOV R6, R15 ;  /* 0x0000000f00067202 */ /* 0x000fe20000000f00 */
[----:B------:R-:W-:Y:S01]  /*1960*/  FFMA R18, R30, R53, -0.029999999329447746277 ;  /* 0xbcf5c28f1e127423 */ /* 0x000fe20000000035 */
[----:B------:R-:W-:Y:S01]  /*1970*/  @P6 FADD R18, R26, R19 ;  /* 0x000000131a126221 */ /* 0x000fe20000000000 */
[----:B------:R-:W-:Y:S01]  /*1980*/  @!P5 FFMA R23, R13, R37, -0.087999999523162841797 ;  /* 0xbdb439580d17d423 */ /* 0x000fe20000000025 */
[----:B------:R-:W-:-:S02]  /*1990*/  ISETP.NE.AND P6, PT, R38, 0x1, PT ;  /* 0x000000012600780c */ /* 0x000fc40003fc5270 */
[----:B------:R-:W-:-:S03]  /*19a0*/  ISETP.NE.AND P2, PT, R42, 0x1, PT ;  /* 0x000000012a00780c */ /* 0x000fc60003f45270 */
[-C--:B------:R-:W-:Y:S01]  /*19b0*/  @!P3 FFMA R21, R14, R37.reuse, -0.087999999523162841797 ;  /* 0xbdb439580e15b423 */ /* 0x080fe20000000025 */
[----:B------:R-:W-:Y:S01]  /*19c0*/  ISETP.NE.AND P3, PT, R6, RZ, PT ;  /* 0x000000ff0600720c */ /* 0x000fe20003f65270 */
[----:B------:R-:W-:Y:S01]  /*19d0*/  @!P4 FFMA R22, R12, R37, -0.087999999523162841797 ;  /* 0xbdb439580c16c423 */ /* 0x000fe20000000025 */
[----:B------:R-:W-:Y:S02]  /*19e0*/  ISETP.NE.AND P4, PT, R40, 0x1, PT ;  /* 0x000000012800780c */ /* 0x000fe40003f85270 */
[----:B------:R-:W-:Y:S01]  /*19f0*/  ISETP.NE.AND P5, PT, R6, 0x1, PT ;  /* 0x000000010600780c */ /* 0x000fe20003fa5270 */
[----:B0-----:R-:W-:-:S04]  /*1a00*/  IMAD.WIDE R34, R9, 0x4, R34 ;  /* 0x0000000409227825 */ /* 0x001fc800078e0222 */
[----:B------:R-:W-:Y:S01]  /*1a10*/  FFMA R19, R10, R53, -0.029999999329447746277 ;  /* 0xbcf5c28f0a137423 */ /* 0x000fe20000000035 */
[-C--:B------:R-:W-:Y:S01]  /*1a20*/  @!P6 FFMA R16, R8, R37.reuse, -0.087999999523162841797 ;  /* 0xbdb439580810e423 */ /* 0x080fe20000000025 */
[----:B------:R0:W-:Y:S02]  /*1a30*/  @!P1 STG.E.128 desc[UR4][R34.64], R20 ;  /* 0x0000001422009986 */ /* 0x0001e4000c101d04 */
[----:B------:R-:W-:Y:S01]  /*1a40*/  @P3 FADD R19, R36, R3 ;  /* 0x0000000324133221 */ /* 0x000fe20000000000 */
[-C--:B------:R-:W-:Y:S01]  /*1a50*/  @!P2 FFMA R17, R4, R37.reuse, -0.087999999523162841797 ;  /* 0xbdb439580411a423 */ /* 0x080fe20000000025 */
[-C--:B------:R-:W-:Y:S02]  /*1a60*/  @!P4 FFMA R18, R0, R37.reuse, -0.087999999523162841797 ;  /* 0xbdb439580012c423 */ /* 0x080fe40000000025 */
[----:B------:R-:W-:Y:S01]  /*1a70*/  @!P5 FFMA R19, R2, R37, -0.087999999523162841797 ;  /* 0xbdb439580213d423 */ /* 0x000fe20000000025 */
[----:B0-----:R-:W-:Y:S06]  /*1a80*/  @P0 EXIT ;  /* 0x000000000000094d */ /* 0x001fec0003800000 */
[----:B------:R-:W-:Y:S01]  /*1a90*/  STG.E.128 desc[UR4][R34.64+0x800], R16 ;  /* 0x0008001022007986 */ /* 0x000fe2000c101d04 */
[----:B------:R-:W-:Y:S05]  /*1aa0*/  EXIT ;  /* 0x000000000000794d */ /* 0x000fea0003800000 */
.L_x_0:
[----:B------:R-:W-:-:S00]  /*1ab0*/  BRA `(.L_x_0) ;  /* 0xfffffffc00fc7947 */ /* 0x000fc0000383ffff */
[----:B------:R-:W-:-:S00]  /*1ac0*/  NOP ;  /* 0x0000000000007918 */ /* 0x000fc00000000000 */
        /* <DEDUP_REMOVED lines=11> */
.L_x_1:


//--------------------- .nv.constant0.triton_poi_fused_add_copy_mul_1 --------------------------
	.section	.nv.constant0.triton_poi_fused_add_copy_mul_1,"a",@progbits
	.sectionflags	@""
	.align	4
.nv.constant0.triton_poi_fused_add_copy_mul_1:
	.zero		556
